//
// Generated by NVIDIA NVVM Compiler
//
// Compiler Build ID: CL-36424714
// Cuda compilation tools, release 13.0, V13.0.88
// Based on NVVM 20.0.0
//

.version 9.0
.target sm_100
.address_size 64

	// .globl	_Z23reduce_arbitrary_lengthPiS_
.extern .shared .align 16 .b8 input_s[];

.visible .entry _Z23reduce_arbitrary_lengthPiS_(
	.param .u64 .ptr .align 1 _Z23reduce_arbitrary_lengthPiS__param_0,
	.param .u64 .ptr .align 1 _Z23reduce_arbitrary_lengthPiS__param_1
)
{
	.reg .pred 	%p<11>;
	.reg .b32 	%r<43>;
	.reg .b64 	%rd<7>;

	ld.param.u64 	%rd2, [_Z23reduce_arbitrary_lengthPiS__param_0];
	ld.param.u64 	%rd1, [_Z23reduce_arbitrary_lengthPiS__param_1];
	cvta.to.global.u64 	%rd3, %rd2;
	mov.u32 	%r3, %ctaid.x;
	shl.b32 	%r4, %r3, 11;
	mov.u32 	%r1, %tid.x;
	or.b32  	%r5, %r4, %r1;
	mul.wide.u32 	%rd4, %r5, 4;
	add.s64 	%rd5, %rd3, %rd4;
	ld.global.u32 	%r6, [%rd5];
	ld.global.u32 	%r7, [%rd5+4096];
	add.s32 	%r8, %r7, %r6;
	shl.b32 	%r9, %r1, 2;
	mov.u32 	%r10, input_s;
	add.s32 	%r2, %r10, %r9;
	st.shared.u32 	[%r2], %r8;
	bar.sync 	0;
	setp.gt.u32 	%p1, %r1, 511;
	@%p1 bra 	$L__BB0_2;
	ld.shared.u32 	%r11, [%r2+2048];
	ld.shared.u32 	%r12, [%r2];
	add.s32 	%r13, %r12, %r11;
	st.shared.u32 	[%r2], %r13;
$L__BB0_2:
	bar.sync 	0;
	setp.gt.u32 	%p2, %r1, 255;
	@%p2 bra 	$L__BB0_4;
	ld.shared.u32 	%r14, [%r2+1024];
	ld.shared.u32 	%r15, [%r2];
	add.s32 	%r16, %r15, %r14;
	st.shared.u32 	[%r2], %r16;
$L__BB0_4:
	bar.sync 	0;
	setp.gt.u32 	%p3, %r1, 127;
	@%p3 bra 	$L__BB0_6;
	ld.shared.u32 	%r17, [%r2+512];
	ld.shared.u32 	%r18, [%r2];
	add.s32 	%r19, %r18, %r17;
	st.shared.u32 	[%r2], %r19;
$L__BB0_6:
	bar.sync 	0;
	setp.gt.u32 	%p4, %r1, 63;
	@%p4 bra 	$L__BB0_8;
	ld.shared.u32 	%r20, [%r2+256];
	ld.shared.u32 	%r21, [%r2];
	add.s32 	%r22, %r21, %r20;
	st.shared.u32 	[%r2], %r22;
$L__BB0_8:
	bar.sync 	0;
	setp.gt.u32 	%p5, %r1, 31;
	@%p5 bra 	$L__BB0_10;
	ld.shared.u32 	%r23, [%r2+128];
	ld.shared.u32 	%r24, [%r2];
	add.s32 	%r25, %r24, %r23;
	st.shared.u32 	[%r2], %r25;
$L__BB0_10:
	bar.sync 	0;
	setp.gt.u32 	%p6, %r1, 15;
	@%p6 bra 	$L__BB0_12;
	ld.shared.u32 	%r26, [%r2+64];
	ld.shared.u32 	%r27, [%r2];
	add.s32 	%r28, %r27, %r26;
	st.shared.u32 	[%r2], %r28;
$L__BB0_12:
	bar.sync 	0;
	setp.gt.u32 	%p7, %r1, 7;
	@%p7 bra 	$L__BB0_14;
	ld.shared.u32 	%r29, [%r2+32];
	ld.shared.u32 	%r30, [%r2];
	add.s32 	%r31, %r30, %r29;
	st.shared.u32 	[%r2], %r31;
$L__BB0_14:
	bar.sync 	0;
	setp.gt.u32 	%p8, %r1, 3;
	@%p8 bra 	$L__BB0_16;
	ld.shared.u32 	%r32, [%r2+16];
	ld.shared.u32 	%r33, [%r2];
	add.s32 	%r34, %r33, %r32;
	st.shared.u32 	[%r2], %r34;
$L__BB0_16:
	bar.sync 	0;
	setp.gt.u32 	%p9, %r1, 1;
	@%p9 bra 	$L__BB0_18;
	ld.shared.u32 	%r35, [%r2+8];
	ld.shared.u32 	%r36, [%r2];
	add.s32 	%r37, %r36, %r35;
	st.shared.u32 	[%r2], %r37;
$L__BB0_18:
	bar.sync 	0;
	setp.ne.s32 	%p10, %r1, 0;
	@%p10 bra 	$L__BB0_20;
	ld.shared.u32 	%r38, [input_s+4];
	ld.shared.u32 	%r39, [%r2];
	add.s32 	%r40, %r39, %r38;
	st.shared.u32 	[%r2], %r40;
	ld.shared.u32 	%r41, [input_s];
	cvta.to.global.u64 	%rd6, %rd1;
	atom.global.add.u32 	%r42, [%rd6], %r41;
$L__BB0_20:
	ret;

}


// ===== COMPILED SASS (sm_100) =====

	.target	sm_100

	.elftype	@"ET_EXEC"


//--------------------- .note.nv.tkinfo           --------------------------
	.section	.note.nv.tkinfo,"",@"SHT_NOTE"
	.sectionflags	@"SHF_NOTE_NV_TKINFO"
	.tkinfo
        /*0018*/ 	.word	0x00000002
        /*0030*/ 	.string	""
        /*0030*/ 	.string	"ptxas"
        /*0030*/ 	.string	"Cuda compilation tools, release 13.0, V13.0.88"
        /*0030*/ 	.string	"Build cuda_13.0.r13.0/compiler.36424714_0"
        /*0030*/ 	.string	"-arch sm_100 -m 64 "



//--------------------- .note.nv.cuinfo           --------------------------
	.section	.note.nv.cuinfo,"",@"SHT_NOTE"
	.sectionflags	@"SHF_NOTE_NV_CUINFO"
        /*0018*/ 	.short	0x0002
        /*001a*/ 	.short	0x0064
        /*001c*/ 	.short	0x0082
	.zero		2


//--------------------- .nv.info                  --------------------------
	.section	.nv.info,"",@"SHT_CUDA_INFO"
	.align	4


	//----- nvinfo : EIATTR_REGCOUNT
	.align		4
        /*0000*/ 	.byte	0x04, 0x2f
        /*0002*/ 	.short	(.L_1 - .L_0)
	.align		4
.L_0:
        /*0004*/ 	.word	index@(_Z23reduce_arbitrary_lengthPiS_)
        /*0008*/ 	.word	0x0000000a


	//----- nvinfo : EIATTR_FRAME_SIZE
	.align		4
.L_1:
        /*000c*/ 	.byte	0x04, 0x11
        /*000e*/ 	.short	(.L_3 - .L_2)
	.align		4
.L_2:
        /*0010*/ 	.word	index@(_Z23reduce_arbitrary_lengthPiS_)
        /*0014*/ 	.word	0x00000000


	//----- nvinfo : EIATTR_MIN_STACK_SIZE
	.align		4
.L_3:
        /*0018*/ 	.byte	0x04, 0x12
        /*001a*/ 	.short	(.L_5 - .L_4)
	.align		4
.L_4:
        /*001c*/ 	.word	index@(_Z23reduce_arbitrary_lengthPiS_)
        /*0020*/ 	.word	0x00000000
.L_5:


//--------------------- .nv.compat                --------------------------
	.section	.nv.compat,"",@"SHT_CUDA_COMPAT_INFO"
	.align	4
        /*0000*/ 	.byte	0x02, 0x09, 0x00, 0x00, 0x02, 0x02, 0x01, 0x00, 0x02, 0x05, 0x05, 0x00, 0x03, 0x07, 0x01, 0x01
        /*0010*/ 	.byte	0x02, 0x03, 0x00, 0x00, 0x02, 0x06, 0x01, 0x00, 0x04, 0x0b, 0x08, 0x00, 0x09, 0x00, 0x00, 0x00
        /*0020*/ 	.byte	0x00, 0x00, 0x00, 0x00


//--------------------- .nv.info._Z23reduce_arbitrary_lengthPiS_ --------------------------
	.section	.nv.info._Z23reduce_arbitrary_lengthPiS_,"",@"SHT_CUDA_INFO"
	.sectionflags	@""
	.align	4


	//----- nvinfo : EIATTR_CUDA_API_VERSION
	.align		4
        /*0000*/ 	.byte	0x04, 0x37
        /*0002*/ 	.short	(.L_7 - .L_6)
.L_6:
        /*0004*/ 	.word	0x00000082


	//----- nvinfo : EIATTR_KPARAM_INFO
	.align		4
.L_7:
        /*0008*/ 	.byte	0x04, 0x17
        /*000a*/ 	.short	(.L_9 - .L_8)
.L_8:
        /*000c*/ 	.word	0x00000000
        /*0010*/ 	.short	0x0001
        /*0012*/ 	.short	0x0008
        /*0014*/ 	.byte	0x00, 0xf5, 0x21, 0x00


	//----- nvinfo : EIATTR_KPARAM_INFO
	.align		4
.L_9:
        /*0018*/ 	.byte	0x04, 0x17
        /*001a*/ 	.short	(.L_11 - .L_10)
.L_10:
        /*001c*/ 	.word	0x00000000
        /*0020*/ 	.short	0x0000
        /*0022*/ 	.short	0x0000
        /*0024*/ 	.byte	0x00, 0xf5, 0x21, 0x00


	//----- nvinfo : EIATTR_SPARSE_MMA_MASK
	.align		4
.L_11:
        /*0028*/ 	.byte	0x03, 0x50
        /*002a*/ 	.short	0x0000


	//----- nvinfo : EIATTR_MAXREG_COUNT
	.align		4
        /*002c*/ 	.byte	0x03, 0x1b
        /*002e*/ 	.short	0x00ff


	//----- nvinfo : EIATTR_NUM_BARRIERS
	.align		4
        /*0030*/ 	.byte	0x02, 0x4c
        /*0032*/ 	.byte	0x01
	.zero		1


	//----- nvinfo : EIATTR_MERCURY_ISA_VERSION
	.align		4
        /*0034*/ 	.byte	0x03, 0x5f
        /*0036*/ 	.short	0x0101


	//----- nvinfo : EIATTR_VRC_CTA_INIT_COUNT
	.align		4
        /*0038*/ 	.byte	0x02, 0x4a
	.zero		1
	.zero		1


	//----- nvinfo : EIATTR_EXIT_INSTR_OFFSETS
	.align		4
        /*003c*/ 	.byte	0x04, 0x1c
        /*003e*/ 	.short	(.L_13 - .L_12)


	//   ....[0]....
.L_12:
        /*0040*/ 	.word	0x00000480


	//   ....[1]....
        /*0044*/ 	.word	0x00000500


	//----- nvinfo : EIATTR_CBANK_PARAM_SIZE
	.align		4
.L_13:
        /*0048*/ 	.byte	0x03, 0x19
        /*004a*/ 	.short	0x0010


	//----- nvinfo : EIATTR_PARAM_CBANK
	.align		4
        /*004c*/ 	.byte	0x04, 0x0a
        /*004e*/ 	.short	(.L_15 - .L_14)
	.align		4
.L_14:
        /*0050*/ 	.word	index@(.nv.constant0._Z23reduce_arbitrary_lengthPiS_)
        /*0054*/ 	.short	0x0380
        /*0056*/ 	.short	0x0010


	//----- nvinfo : EIATTR_SW_WAR
	.align		4
.L_15:
        /*0058*/ 	.byte	0x04, 0x36
        /*005a*/ 	.short	(.L_17 - .L_16)
.L_16:
        /*005c*/ 	.word	0x00000008
.L_17:


//--------------------- .nv.callgraph             --------------------------
	.section	.nv.callgraph,"",@"SHT_CUDA_CALLGRAPH"
	.align	4
	.sectionentsize	8
	.align		4
        /*0000*/ 	.word	0x00000000
	.align		4
        /*0004*/ 	.word	0xffffffff
	.align		4
        /*0008*/ 	.word	0x00000000
	.align		4
        /*000c*/ 	.word	0xfffffffe
	.align		4
        /*0010*/ 	.word	0x00000000
	.align		4
        /*0014*/ 	.word	0xfffffffd
	.align		4
        /*0018*/ 	.word	0x00000000
	.align		4
        /*001c*/ 	.word	0xfffffffc


//--------------------- .text._Z23reduce_arbitrary_lengthPiS_ --------------------------
	.section	.text._Z23reduce_arbitrary_lengthPiS_,"ax",@progbits
	.align	128
        .global         _Z23reduce_arbitrary_lengthPiS_
        .type           _Z23reduce_arbitrary_lengthPiS_,@function
        .size           _Z23reduce_arbitrary_lengthPiS_,(.L_x_1 - _Z23reduce_arbitrary_lengthPiS_)
        .other          _Z23reduce_arbitrary_lengthPiS_,@"STO_CUDA_ENTRY STV_DEFAULT"
_Z23reduce_arbitrary_lengthPiS_:
.text._Z23reduce_arbitrary_lengthPiS_:
[----:B------:R-:W-:Y:S01]  /*0000*/  LDC R1, c[0x0][0x37c] ;  /* 0x0000df00ff017b82 */ /* 0x000fe20000000800 */
[----:B------:R-:W0:Y:S07]  /*0010*/  S2R R6, SR_TID.X ;  /* 0x0000000000067919 */ /* 0x000e2e0000002100 */
[----:B------:R-:W1:Y:S01]  /*0020*/  S2UR UR4, SR_CTAID.X ;  /* 0x00000000000479c3 */ /* 0x000e620000002500 */
[----:B------:R-:W2:Y:S07]  /*0030*/  LDCU.64 UR6, c[0x0][0x358] ;  /* 0x00006b00ff0677ac */ /* 0x000eae0008000a00 */
[----:B------:R-:W3:Y:S01]  /*0040*/  LDC.64 R2, c[0x0][0x380] ;  /* 0x0000e000ff027b82 */ /* 0x000ee20000000a00 */
[----:B-1----:R-:W-:-:S06]  /*0050*/  USHF.L.U32 UR4, UR4, 0xb, URZ ;  /* 0x0000000b04047899 */ /* 0x002fcc00080006ff */
[----:B0-----:R-:W-:-:S05]  /*0060*/  LOP3.LUT R5, R6, UR4, RZ, 0xfc, !PT ;  /* 0x0000000406057c12 */ /* 0x001fca000f8efcff */
[----:B---3--:R-:W-:-:S05]  /*0070*/  IMAD.WIDE.U32 R2, R5, 0x4, R2 ;  /* 0x0000000405027825 */ /* 0x008fca00078e0002 */
[----:B--2---:R-:W2:Y:S04]  /*0080*/  LDG.E R4, desc[UR6][R2.64] ;  /* 0x0000000602047981 */ /* 0x004ea8000c1e1900 */
[----:B------:R-:W2:Y:S01]  /*0090*/  LDG.E R5, desc[UR6][R2.64+0x1000] ;  /* 0x0010000602057981 */ /* 0x000ea2000c1e1900 */
[----:B------:R-:W0:Y:S01]  /*00a0*/  S2UR UR5, SR_CgaCtaId ;  /* 0x00000000000579c3 */ /* 0x000e220000008800 */
[----:B------:R-:W-:Y:S01]  /*00b0*/  UMOV UR4, 0x400 ;  /* 0x0000040000047882 */ /* 0x000fe20000000000 */
[C---:B------:R-:W-:Y:S02]  /*00c0*/  ISETP.GT.U32.AND P0, PT, R6.reuse, 0x1ff, PT ;  /* 0x000001ff0600780c */ /* 0x040fe40003f04070 */
[----:B------:R-:W-:Y:S01]  /*00d0*/  ISETP.GT.U32.AND P1, PT, R6, 0xff, PT ;  /* 0x000000ff0600780c */ /* 0x000fe20003f24070 */
[----:B0-----:R-:W-:-:S06]  /*00e0*/  ULEA UR4, UR5, UR4, 0x18 ;  /* 0x0000000405047291 */ /* 0x001fcc000f8ec0ff */
[----:B------:R-:W-:Y:S01]  /*00f0*/  LEA R0, R6, UR4, 0x2 ;  /* 0x0000000406007c11 */ /* 0x000fe2000f8e10ff */
[----:B--2---:R-:W-:-:S05]  /*0100*/  IMAD.IADD R5, R4, 0x1, R5 ;  /* 0x0000000104057824 */ /* 0x004fca00078e0205 */
[----:B------:R-:W-:Y:S01]  /*0110*/  STS [R0], R5 ;  /* 0x0000000500007388 */ /* 0x000fe20000000800 */
[----:B------:R-:W-:Y:S06]  /*0120*/  BAR.SYNC.DEFER_BLOCKING 0x0 ;  /* 0x0000000000007b1d */ /* 0x000fec0000010000 */
[----:B------:R-:W-:Y:S04]  /*0130*/  @!P0 LDS R4, [R0+0x800] ;  /* 0x0008000000048984 */ /* 0x000fe80000000800 */
[----:B------:R-:W0:Y:S02]  /*0140*/  @!P0 LDS R7, [R0] ;  /* 0x0000000000078984 */ /* 0x000e240000000800 */
[----:B0-----:R-:W-:-:S05]  /*0150*/  @!P0 IMAD.IADD R7, R4, 0x1, R7 ;  /* 0x0000000104078824 */ /* 0x001fca00078e0207 */
[----:B------:R-:W-:Y:S01]  /*0160*/  @!P0 STS [R0], R7 ;  /* 0x0000000700008388 */ /* 0x000fe20000000800 */
[----:B------:R-:W-:Y:S01]  /*0170*/  BAR.SYNC.DEFER_BLOCKING 0x0 ;  /* 0x0000000000007b1d */ /* 0x000fe20000010000 */
[----:B------:R-:W-:-:S05]  /*0180*/  ISETP.GT.U32.AND P0, PT, R6, 0x7f, PT ;  /* 0x0000007f0600780c */ /* 0x000fca0003f04070 */
        /* <DEDUP_REMOVED lines=41> */
[----:B------:R-:W-:-:S05]  /*0420*/  ISETP.NE.AND P1, PT, R6, RZ, PT ;  /* 0x000000ff0600720c */ /* 0x000fca0003f25270 */
[----:B------:R-:W-:Y:S04]  /*0430*/  @!P0 LDS R2, [R0+0x8] ;  /* 0x0000080000028984 */ /* 0x000fe80000000800 */
[----:B------:R-:W0:Y:S02]  /*0440*/  @!P0 LDS R5, [R0] ;  /* 0x0000000000058984 */ /* 0x000e240000000800 */
[----:B0-----:R-:W-:-:S05]  /*0450*/  @!P0 IMAD.IADD R5, R2, 0x1, R5 ;  /* 0x0000000102058824 */ /* 0x001fca00078e0205 */
[----:B------:R0:W-:Y:S01]  /*0460*/  @!P0 STS [R0], R5 ;  /* 0x0000000500008388 */ /* 0x0001e20000000800 */
[----:B------:R-:W-:Y:S06]  /*0470*/  BAR.SYNC.DEFER_BLOCKING 0x0 ;  /* 0x0000000000007b1d */ /* 0x000fec0000010000 */
[----:B------:R-:W-:Y:S05]  /*0480*/  @P1 EXIT ;  /* 0x000000000000194d */ /* 0x000fea0003800000 */
[----:B------:R-:W-:Y:S04]  /*0490*/  LDS R2, [UR4+0x4] ;  /* 0x00000404ff027984 */ /* 0x000fe80008000800 */
[----:B------:R-:W0:Y:S02]  /*04a0*/  LDS R3, [R0] ;  /* 0x0000000000037984 */ /* 0x000e240000000800 */
[----:B0-----:R-:W-:Y:S02]  /*04b0*/  IMAD.IADD R5, R2, 0x1, R3 ;  /* 0x0000000102057824 */ /* 0x001fe400078e0203 */
[----:B------:R-:W0:Y:S03]  /*04c0*/  LDC.64 R2, c[0x0][0x388] ;  /* 0x0000e200ff027b82 */ /* 0x000e260000000a00 */
[----:B------:R-:W-:Y:S04]  /*04d0*/  STS [R0], R5 ;  /* 0x0000000500007388 */ /* 0x000fe80000000800 */
[----:B------:R-:W0:Y:S04]  /*04e0*/  LDS R7, [UR4] ;  /* 0x00000004ff077984 */ /* 0x000e280008000800 */
[----:B0-----:R-:W-:Y:S01]  /*04f0*/  REDG.E.ADD.STRONG.GPU desc[UR6][R2.64], R7 ;  /* 0x000000070200798e */ /* 0x001fe2000c12e106 */
[----:B------:R-:W-:Y:S05]  /*0500*/  EXIT ;  /* 0x000000000000794d */ /* 0x000fea0003800000 */
.L_x_0:
[----:B------:R-:W-:-:S00]  /*0510*/  BRA `(.L_x_0) ;  /* 0xfffffffc00fc7947 */ /* 0x000fc0000383ffff */
[----:B------:R-:W-:-:S00]  /*0520*/  NOP ;  /* 0x0000000000007918 */ /* 0x000fc00000000000 */
        /* <DEDUP_REMOVED lines=13> */
.L_x_1:


//--------------------- .nv.shared._Z23reduce_arbitrary_lengthPiS_ --------------------------
	.section	.nv.shared._Z23reduce_arbitrary_lengthPiS_,"aw",@nobits
	.sectionflags	@""
	.align	16
	.zero		1024


//--------------------- .nv.shared.reserved.0     --------------------------
	.section	.nv.shared.reserved.0,"aw",@nobits
	.weak		__nv_reservedSMEM_offset_0_alias
	.size		__nv_reservedSMEM_offset_0_alias, 0, 64
	.other		__nv_reservedSMEM_offset_0_alias,@"STO_CUDA_RESERVED_SHARED STV_DEFAULT"
__nv_reservedSMEM_offset_0_alias:
	.zero		0
	.zero		64


//--------------------- .nv.constant0._Z23reduce_arbitrary_lengthPiS_ --------------------------
	.section	.nv.constant0._Z23reduce_arbitrary_lengthPiS_,"a",@progbits
	.sectionflags	@""
	.align	4
.nv.constant0._Z23reduce_arbitrary_lengthPiS_:
	.zero		912


//--------------------- SYMBOLS --------------------------

	.type		.nv.reservedSmem.offset0,@object
	.size		.nv.reservedSmem.offset0,0x4
	.type		.nv.reservedSmem.cap,@object
	.size		.nv.reservedSmem.cap,0x4
